	.headerflags	@"EF_CUDA_TEXMODE_UNIFIED EF_CUDA_64BIT_ADDRESS EF_CUDA_SM86 EF_CUDA_VIRTUAL_SM(EF_CUDA_SM86)"
	.elftype	@"ET_EXEC"


//--------------------- .nv.info                  --------------------------
	.section	.nv.info,"",@"SHT_CUDA_INFO"
	.align	4


	//----- nvinfo : EIATTR_REGCOUNT
	.align		4
        /*0000*/ 	.byte	0x04, 0x2f
        /*0002*/ 	.short	(.L_2 - .L_1)
	.align		4
.L_1:
        /*0004*/ 	.word	index@(triton__0d1d2d3d4de)
        /*0008*/ 	.word	0x00000012


	//----- nvinfo : EIATTR_MAX_STACK_SIZE
	.align		4
.L_2:
        /*000c*/ 	.byte	0x04, 0x23
        /*000e*/ 	.short	(.L_4 - .L_3)
	.align		4
.L_3:
        /*0010*/ 	.word	index@(triton__0d1d2d3d4de)
        /*0014*/ 	.word	0x00000000


	//----- nvinfo : EIATTR_MIN_STACK_SIZE
	.align		4
.L_4:
        /*0018*/ 	.byte	0x04, 0x12
        /*001a*/ 	.short	(.L_6 - .L_5)
	.align		4
.L_5:
        /*001c*/ 	.word	index@(triton__0d1d2d3d4de)
        /*0020*/ 	.word	0x00000000


	//----- nvinfo : EIATTR_FRAME_SIZE
	.align		4
.L_6:
        /*0024*/ 	.byte	0x04, 0x11
        /*0026*/ 	.short	(.L_8 - .L_7)
	.align		4
.L_7:
        /*0028*/ 	.word	index@(triton__0d1d2d3d4de)
        /*002c*/ 	.word	0x00000000
.L_8:


//--------------------- .nv.info.triton__0d1d2d3d4de --------------------------
	.section	.nv.info.triton__0d1d2d3d4de,"",@"SHT_CUDA_INFO"
	.align	4


	//----- nvinfo : EIATTR_CUDA_API_VERSION
	.align		4
        /*0000*/ 	.byte	0x04, 0x37
        /*0002*/ 	.short	(.L_10 - .L_9)
.L_9:
        /*0004*/ 	.word	0x0000007b


	//----- nvinfo : EIATTR_SW2861232_WAR
	.align		4
.L_10:
        /*0008*/ 	.byte	0x01, 0x35
	.zero		2


	//----- nvinfo : EIATTR_PARAM_CBANK
	.align		4
        /*000c*/ 	.byte	0x04, 0x0a
        /*000e*/ 	.short	(.L_12 - .L_11)
	.align		4
.L_11:
        /*0010*/ 	.word	index@(.nv.constant0.triton__0d1d2d3d4de)
        /*0014*/ 	.short	0x0160
        /*0016*/ 	.short	0x0024


	//----- nvinfo : EIATTR_CBANK_PARAM_SIZE
	.align		4
.L_12:
        /*0018*/ 	.byte	0x03, 0x19
        /*001a*/ 	.short	0x0024


	//----- nvinfo : EIATTR_KPARAM_INFO
	.align		4
        /*001c*/ 	.byte	0x04, 0x17
        /*001e*/ 	.short	(.L_14 - .L_13)
.L_13:
        /*0020*/ 	.word	0x00000000
        /*0024*/ 	.short	0x0004
        /*0026*/ 	.short	0x0020
        /*0028*/ 	.byte	0x00, 0xf0, 0x11, 0x00


	//----- nvinfo : EIATTR_KPARAM_INFO
	.align		4
.L_14:
        /*002c*/ 	.byte	0x04, 0x17
        /*002e*/ 	.short	(.L_16 - .L_15)
.L_15:
        /*0030*/ 	.word	0x00000000
        /*0034*/ 	.short	0x0003
        /*0036*/ 	.short	0x0018
        /*0038*/ 	.byte	0x00, 0xf0, 0x21, 0x00


	//----- nvinfo : EIATTR_KPARAM_INFO
	.align		4
.L_16:
        /*003c*/ 	.byte	0x04, 0x17
        /*003e*/ 	.short	(.L_18 - .L_17)
.L_17:
        /*0040*/ 	.word	0x00000000
        /*0044*/ 	.short	0x0002
        /*0046*/ 	.short	0x0010
        /*0048*/ 	.byte	0x00, 0xf0, 0x21, 0x00


	//----- nvinfo : EIATTR_KPARAM_INFO
	.align		4
.L_18:
        /*004c*/ 	.byte	0x04, 0x17
        /*004e*/ 	.short	(.L_20 - .L_19)
.L_19:
        /*0050*/ 	.word	0x00000000
        /*0054*/ 	.short	0x0001
        /*0056*/ 	.short	0x0008
        /*0058*/ 	.byte	0x00, 0xf0, 0x21, 0x00


	//----- nvinfo : EIATTR_KPARAM_INFO
	.align		4
.L_20:
        /*005c*/ 	.byte	0x04, 0x17
        /*005e*/ 	.short	(.L_22 - .L_21)
.L_21:
        /*0060*/ 	.word	0x00000000
        /*0064*/ 	.short	0x0000
        /*0066*/ 	.short	0x0000
        /*0068*/ 	.byte	0x00, 0xf0, 0x21, 0x00


	//----- nvinfo : EIATTR_MAXREG_COUNT
	.align		4
.L_22:
        /*006c*/ 	.byte	0x03, 0x1b
        /*006e*/ 	.short	0x00ff


	//----- nvinfo : EIATTR_EXIT_INSTR_OFFSETS
	.align		4
        /*0070*/ 	.byte	0x04, 0x1c
        /*0072*/ 	.short	(.L_24 - .L_23)


	//   ....[0]....
.L_23:
        /*0074*/ 	.word	0x00000450


	//   ....[1]....
        /*0078*/ 	.word	0x00000490


	//----- nvinfo : EIATTR_MAX_THREADS
	.align		4
.L_24:
        /*007c*/ 	.byte	0x04, 0x05
        /*007e*/ 	.short	(.L_26 - .L_25)
.L_25:
        /*0080*/ 	.word	0x00000080
        /*0084*/ 	.word	0x00000001
        /*0088*/ 	.word	0x00000001
.L_26:


//--------------------- .nv.rel.action            --------------------------
	.section	.nv.rel.action,"",@"SHT_CUDA_RELOCINFO"
	.align	8
	.sectionentsize	8
        /*0000*/ 	.byte	0x73, 0x00, 0x00, 0x00, 0x00, 0x00, 0x00, 0x00, 0x00, 0x00, 0x00, 0x11, 0x25, 0x00, 0x05, 0x36


//--------------------- .nv.constant0.triton__0d1d2d3d4de --------------------------
	.section	.nv.constant0.triton__0d1d2d3d4de,"a",@progbits
	.align	4
.nv.constant0.triton__0d1d2d3d4de:
	.zero		388


//--------------------- .text.triton__0d1d2d3d4de --------------------------
	.section	.text.triton__0d1d2d3d4de,"ax",@progbits
	.sectioninfo	@"SHI_REGISTERS=18"
	.align	128
        .global         triton__0d1d2d3d4de
        .type           triton__0d1d2d3d4de,@function
        .size           triton__0d1d2d3d4de,(.L_x_1 - triton__0d1d2d3d4de)
        .other          triton__0d1d2d3d4de,@"STO_CUDA_ENTRY STV_DEFAULT"
triton__0d1d2d3d4de:
.text.triton__0d1d2d3d4de:
[----:B------:R-:W-:-:S02]  /*0000*/  MOV R1, c[0x0][0x28] ;  /* 0x00000a0000017a02 */ /* 0x000fc40000000f00 */
[----:B------:R-:W0:Y:S01]  /*0010*/  S2R R2, SR_TID.X ;  /* 0x0000000000027919 */ /* 0x000e220000002100 */
[----:B------:R-:W-:Y:S01]  /*0020*/  IMAD.MOV.U32 R5, RZ, RZ, 0x2 ;  /* 0x00000002ff057424 */ /* 0x000fe200078e00ff */
[----:B------:R-:W-:Y:S01]  /*0030*/  PRMT R10, RZ, 0x7610, R10 ;  /* 0x00007610ff0a7816 */ /* 0x000fe2000000000a */
[----:B------:R-:W-:Y:S01]  /*0040*/  ULDC.64 UR4, c[0x0][0x118] ;  /* 0x0000460000047ab9 */ /* 0x000fe20000000a00 */
[----:B------:R-:W1:Y:S01]  /*0050*/  S2R R3, SR_CTAID.X ;  /* 0x0000000000037919 */ /* 0x000e620000002500 */
[----:B0-----:R-:W-:-:S04]  /*0060*/  LOP3.LUT R2, R2, 0x7f, RZ, 0xc0, !PT ;  /* 0x0000007f02027812 */ /* 0x001fc800078ec0ff */
[----:B-1----:R-:W-:-:S04]  /*0070*/  LEA R2, R3, R2, 0x7 ;  /* 0x0000000203027211 */ /* 0x002fc800078e38ff */
[C---:B------:R-:W-:Y:S01]  /*0080*/  ISETP.GE.AND P0, PT, R2.reuse, 0x80, PT ;  /* 0x000000800200780c */ /* 0x040fe20003f06270 */
[----:B------:R-:W-:-:S12]  /*0090*/  IMAD.WIDE R4, R2, R5, c[0x0][0x160] ;  /* 0x0000580002047625 */ /* 0x000fd800078e0205 */
[----:B------:R-:W2:Y:S01]  /*00a0*/  @!P0 LDG.E.U16 R10, [R4.64] ;  /* 0x00000004040a8981 */ /* 0x000ea2000c1e1500 */
[----:B------:R-:W-:Y:S01]  /*00b0*/  SHF.R.S32.HI R3, RZ, 0x18, R3 ;  /* 0x00000018ff037819 */ /* 0x000fe20000011403 */
[----:B------:R-:W-:Y:S01]  /*00c0*/  IMAD.MOV.U32 R11, RZ, RZ, RZ ;  /* 0x000000ffff0b7224 */ /* 0x000fe200078e00ff */
[----:B------:R-:W-:Y:S02]  /*00d0*/  MOV R9, 0x4 ;  /* 0x0000000400097802 */ /* 0x000fe40000000f00 */
[----:B------:R-:W-:-:S04]  /*00e0*/  SGXT R3, R3, 0x1 ;  /* 0x000000010303781a */ /* 0x000fc80000000200 */
[----:B------:R-:W-:-:S04]  /*00f0*/  LEA.HI R3, R3, R2, RZ, 0x2 ;  /* 0x0000000203037211 */ /* 0x000fc800078f10ff */
[----:B------:R-:W-:-:S05]  /*0100*/  SHF.R.S32.HI R0, RZ, 0x2, R3 ;  /* 0x00000002ff007819 */ /* 0x000fca0000011403 */
[----:B------:R-:W-:-:S05]  /*0110*/  IMAD.WIDE R6, R0, R9, c[0x0][0x168] ;  /* 0x00005a0000067625 */ /* 0x000fca00078e0209 */
[----:B------:R0:W3:Y:S01]  /*0120*/  @!P0 LDG.E.EL R11, [R6.64] ;  /* 0x00000004060b8981 */ /* 0x0000e2000c2e1900 */
[----:B------:R-:W-:Y:S01]  /*0130*/  MOV R3, RZ ;  /* 0x000000ff00037202 */ /* 0x000fe20000000f00 */
[----:B------:R-:W-:-:S05]  /*0140*/  IMAD.WIDE R8, R0, R9, c[0x0][0x170] ;  /* 0x00005c0000087625 */ /* 0x000fca00078e0209 */
[----:B------:R1:W4:Y:S01]  /*0150*/  @!P0 LDG.E.EL R3, [R8.64] ;  /* 0x0000000408038981 */ /* 0x000322000c2e1900 */
[----:B0-----:R-:W-:-:S04]  /*0160*/  SHF.R.S32.HI R7, RZ, 0x1f, R2 ;  /* 0x0000001fff077819 */ /* 0x001fc80000011402 */
[----:B------:R-:W-:Y:S02]  /*0170*/  LEA.HI R12, R7, R2, RZ, 0x2 ;  /* 0x00000002070c7211 */ /* 0x000fe400078f10ff */
[----:B-1----:R-:W-:Y:S02]  /*0180*/  LEA.HI R8, R0, R0, RZ, 0x2 ;  /* 0x0000000000087211 */ /* 0x002fe400078f10ff */
[----:B------:R-:W-:Y:S01]  /*0190*/  LOP3.LUT R13, R12, 0xfffffffc, RZ, 0xc0, !PT ;  /* 0xfffffffc0c0d7812 */ /* 0x000fe200078ec0ff */
[----:B--2---:R-:W-:-:S04]  /*01a0*/  IMAD.U32 R4, R10, 0x10000, RZ ;  /* 0x000100000a047824 */ /* 0x004fc800078e00ff */
[----:B------:R-:W-:-:S04]  /*01b0*/  FMUL R4, R4, 0.0625 ;  /* 0x3d80000004047820 */ /* 0x000fc80000400000 */
[----:B------:R-:W-:-:S04]  /*01c0*/  FMUL R14, R4, 0.019999999552965164185 ;  /* 0x3ca3d70a040e7820 */ /* 0x000fc80000400000 */
[----:B------:R-:W-:-:S05]  /*01d0*/  FADD.FTZ R15, |R14|, -RZ ;  /* 0x800000ff0e0f7221 */ /* 0x000fca0000010200 */
[----:B------:R-:W-:-:S13]  /*01e0*/  FSETP.GE.AND P2, PT, R15, 0.60000002384185791016, PT ;  /* 0x3f19999a0f00780b */ /* 0x000fda0003f46000 */
[C---:B------:R-:W-:Y:S01]  /*01f0*/  @P2 FMUL R10, R15.reuse, 2.8853900432586669922 ;  /* 0x4038aa3b0f0a2820 */ /* 0x040fe20000400000 */
[----:B------:R-:W-:Y:S01]  /*0200*/  @!P2 IMAD.MOV.U32 R4, RZ, RZ, 0x3c80f082 ;  /* 0x3c80f082ff04a424 */ /* 0x000fe200078e00ff */
[----:B------:R-:W-:Y:S01]  /*0210*/  @!P2 FMUL R5, R14, R14 ;  /* 0x0000000e0e05a220 */ /* 0x000fe20000400000 */
[----:B------:R-:W-:Y:S02]  /*0220*/  @P2 MOV R9, 0x3f800000 ;  /* 0x3f80000000092802 */ /* 0x000fe40000000f00 */
[----:B------:R-:W-:Y:S01]  /*0230*/  @P2 FSETP.GE.AND P1, PT, R15, 9.010913848876953125, PT ;  /* 0x41102cb40f00280b */ /* 0x000fe20003f26000 */
[----:B------:R-:W0:Y:S01]  /*0240*/  @P2 MUFU.EX2 R10, R10 ;  /* 0x0000000a000a2308 */ /* 0x000e220000000800 */
[----:B------:R-:W-:Y:S01]  /*0250*/  @!P2 FFMA.FTZ R4, R5, R4, -0.052303962409496307373 ;  /* 0xbd563cae0504a423 */ /* 0x000fe20000010004 */
[----:B----4-:R-:W-:-:S03]  /*0260*/  FSETP.GEU.AND P3, PT, |R3|, 1.175494350822287508e-38, PT ;  /* 0x008000000300780b */ /* 0x010fc60003f6e200 */
[----:B------:R-:W-:Y:S01]  /*0270*/  @!P2 FFMA.FTZ R4, R5, R4, 0.1331529766321182251 ;  /* 0x3e0859410504a423 */ /* 0x000fe20000010004 */
[----:B0-----:R-:W-:-:S06]  /*0280*/  @P2 FADD R6, R10, 1 ;  /* 0x3f8000000a062421 */ /* 0x001fcc0000000000 */
[----:B------:R-:W0:Y:S02]  /*0290*/  @P2 MUFU.RCP R6, R6 ;  /* 0x0000000600062308 */ /* 0x000e240000001000 */
[----:B0-----:R-:W-:Y:S01]  /*02a0*/  @P2 FFMA.FTZ R7, R6, -2, R9 ;  /* 0xc000000006072823 */ /* 0x001fe20000010009 */
[----:B------:R-:W-:Y:S01]  /*02b0*/  LOP3.LUT R9, R8, 0xfffffffc, RZ, 0xc0, !PT ;  /* 0xfffffffc08097812 */ /* 0x000fe200078ec0ff */
[----:B------:R-:W-:-:S03]  /*02c0*/  IMAD.IADD R6, R2, 0x1, -R13 ;  /* 0x0000000102067824 */ /* 0x000fc600078e0a0d */
[----:B------:R-:W-:Y:S01]  /*02d0*/  IADD3 R9, R0, -R9, RZ ;  /* 0x8000000900097210 */ /* 0x000fe20007ffe0ff */
[----:B------:R-:W-:Y:S01]  /*02e0*/  @!P2 FFMA.FTZ R0, R5, R4, -0.33332768082618713379 ;  /* 0xbeaaa9ed0500a423 */ /* 0x000fe20000010004 */
[----:B------:R-:W-:Y:S02]  /*02f0*/  @P2 FSEL R7, R7, 1, !P1 ;  /* 0x3f80000007072808 */ /* 0x000fe40004800000 */
[----:B------:R-:W-:Y:S01]  /*0300*/  ISETP.GT.AND P1, PT, R6, R9, PT ;  /* 0x000000090600720c */ /* 0x000fe20003f24270 */
[----:B------:R-:W-:Y:S01]  /*0310*/  @!P2 FFMA.FTZ R0, R5, R0, RZ ;  /* 0x000000000500a223 */ /* 0x000fe200000100ff */
[--C-:B------:R-:W-:Y:S02]  /*0320*/  @P2 LOP3.LUT R4, R7, 0x80000000, R14.reuse, 0xf8, !PT ;  /* 0x8000000007042812 */ /* 0x100fe400078ef80e */
[----:B------:R-:W-:Y:S01]  /*0330*/  FSEL R5, RZ, -INF , !P1 ;  /* 0xff800000ff057808 */ /* 0x000fe20004800000 */
[----:B------:R-:W-:Y:S01]  /*0340*/  @!P2 FFMA.FTZ R4, R14, R0, R14 ;  /* 0x000000000e04a223 */ /* 0x000fe2000001000e */
[----:B------:R-:W-:-:S02]  /*0350*/  FSETP.GT.AND P1, PT, |R3|, 8.50705917302346158658e+37, PT ;  /* 0x7e8000000300780b */ /* 0x000fc40003f24200 */
[----:B------:R-:W-:Y:S01]  /*0360*/  SHF.R.S32.HI R7, RZ, 0x1f, R2 ;  /* 0x0000001fff077819 */ /* 0x000fe20000011402 */
[----:B------:R-:W-:-:S04]  /*0370*/  FFMA R4, R4, 50, R5 ;  /* 0x4248000004047823 */ /* 0x000fc80000000005 */
[----:B---3--:R-:W-:-:S04]  /*0380*/  FADD R4, R4, -R11 ;  /* 0x8000000b04047221 */ /* 0x008fc80000000000 */
[----:B------:R-:W-:Y:S02]  /*0390*/  FMUL R0, R4, 1.4426950216293334961 ;  /* 0x3fb8aa3b04007820 */ /* 0x000fe40000400000 */
[----:B------:R-:W-:-:S03]  /*03a0*/  @P1 FMUL R3, R3, 0.25 ;  /* 0x3e80000003031820 */ /* 0x000fc60000400000 */
[----:B------:R-:W-:Y:S01]  /*03b0*/  FSETP.GEU.AND P2, PT, R0, -126, PT ;  /* 0xc2fc00000000780b */ /* 0x000fe20003f4e000 */
[----:B------:R-:W-:-:S04]  /*03c0*/  @!P3 FMUL R3, R3, 16777216 ;  /* 0x4b8000000303b820 */ /* 0x000fc80000400000 */
[----:B------:R-:W-:Y:S08]  /*03d0*/  MUFU.RCP R6, R3 ;  /* 0x0000000300067308 */ /* 0x000ff00000001000 */
[----:B------:R-:W-:-:S04]  /*03e0*/  @!P2 FMUL R0, R0, 0.5 ;  /* 0x3f0000000000a820 */ /* 0x000fc80000400000 */
[----:B------:R-:W0:Y:S02]  /*03f0*/  MUFU.EX2 R5, R0 ;  /* 0x0000000000057308 */ /* 0x000e240000000800 */
[----:B0-----:R-:W-:-:S04]  /*0400*/  @!P2 FMUL R5, R5, R5 ;  /* 0x000000050505a220 */ /* 0x001fc80000400000 */
[----:B------:R-:W-:Y:S01]  /*0410*/  @P1 FMUL R5, R5, 0.25 ;  /* 0x3e80000005051820 */ /* 0x000fe20000400000 */
[----:B------:R-:W-:-:S03]  /*0420*/  LEA R4, P1, R2, c[0x0][0x178], 0x1 ;  /* 0x00005e0002047a11 */ /* 0x000fc600078208ff */
[----:B------:R-:W-:-:S04]  /*0430*/  @!P3 FMUL R5, R5, 16777216 ;  /* 0x4b8000000505b820 */ /* 0x000fc80000400000 */
[----:B------:R-:W-:Y:S01]  /*0440*/  FMUL R6, R6, R5 ;  /* 0x0000000506067220 */ /* 0x000fe20000400000 */
[----:B------:R-:W-:Y:S06]  /*0450*/  @P0 EXIT ;  /* 0x000000000000094d */ /* 0x000fec0003800000 */
[----:B------:R-:W-:Y:S02]  /*0460*/  F2FP.BF16.PACK_AB R6, RZ, R6 ;  /* 0x00000006ff06723e */ /* 0x000fe400000010ff */
[----:B------:R-:W-:-:S05]  /*0470*/  LEA.HI.X R5, R2, c[0x0][0x17c], R7, 0x1, P1 ;  /* 0x00005f0002057a11 */ /* 0x000fca00008f0c07 */
[----:B------:R-:W-:Y:S01]  /*0480*/  STG.E.U16 [R4.64], R6 ;  /* 0x0000000604007986 */ /* 0x000fe2000c101504 */
[----:B------:R-:W-:Y:S05]  /*0490*/  EXIT ;  /* 0x000000000000794d */ /* 0x000fea0003800000 */
.L_x_0:
[----:B------:R-:W-:-:S00]  /*04a0*/  BRA `(.L_x_0) ;  /* 0xfffffff000007947 */ /* 0x000fc0000383ffff */
[----:B------:R-:W-:-:S00]  /*04b0*/  NOP ;  /* 0x0000000000007918 */ /* 0x000fc00000000000 */
        /* <DEDUP_REMOVED lines=12> */
.L_x_1:


//--------------------- .nv.global.init           --------------------------
	.section	.nv.global.init,"aw",@progbits
.nv.global.init:
	.type		_$_str,@object
	.size		_$_str,(.L_0 - _$_str)
_$_str:
        /*0000*/ 	.byte	0x5f, 0x5f, 0x43, 0x55, 0x44, 0x41, 0x5f, 0x46, 0x54, 0x5a, 0x00
.L_0:
